	.headerflags	@"EF_CUDA_TEXMODE_UNIFIED EF_CUDA_64BIT_ADDRESS EF_CUDA_ACCELERATORS EF_CUDA_SM90 EF_CUDA_VIRTUAL_SM(EF_CUDA_SM90)"
	.elftype	@"ET_EXEC"


//--------------------- .nv.info                  --------------------------
	.section	.nv.info,"",@"SHT_CUDA_INFO"
	.align	4


	//----- nvinfo : EIATTR_REGCOUNT
	.align		4
        /*0000*/ 	.byte	0x04, 0x2f
        /*0002*/ 	.short	(.L_2 - .L_1)
	.align		4
.L_1:
        /*0004*/ 	.word	index@(triton_poi_fused_add_native_layer_norm_1)
        /*0008*/ 	.word	0x0000001c


	//----- nvinfo : EIATTR_MIN_STACK_SIZE
	.align		4
.L_2:
        /*000c*/ 	.byte	0x04, 0x12
        /*000e*/ 	.short	(.L_4 - .L_3)
	.align		4
.L_3:
        /*0010*/ 	.word	index@(triton_poi_fused_add_native_layer_norm_1)
        /*0014*/ 	.word	0x00000000


	//----- nvinfo : EIATTR_FRAME_SIZE
	.align		4
.L_4:
        /*0018*/ 	.byte	0x04, 0x11
        /*001a*/ 	.short	(.L_6 - .L_5)
	.align		4
.L_5:
        /*001c*/ 	.word	index@(triton_poi_fused_add_native_layer_norm_1)
        /*0020*/ 	.word	0x00000000


	//----- nvinfo : EIATTR_MIN_STACK_SIZE
	.align		4
.L_6:
        /*0024*/ 	.byte	0x04, 0x12
        /*0026*/ 	.short	(.L_8 - .L_7)
	.align		4
.L_7:
        /*0028*/ 	.word	index@(triton_poi_fused_add_native_layer_norm_1)
        /*002c*/ 	.word	0x00000000
.L_8:


//--------------------- .nv.info.triton_poi_fused_add_native_layer_norm_1 --------------------------
	.section	.nv.info.triton_poi_fused_add_native_layer_norm_1,"",@"SHT_CUDA_INFO"
	.sectionflags	@""
	.align	4


	//----- nvinfo : EIATTR_CUDA_API_VERSION
	.align		4
        /*0000*/ 	.byte	0x04, 0x37
        /*0002*/ 	.short	(.L_10 - .L_9)
.L_9:
        /*0004*/ 	.word	0x0000007c


	//----- nvinfo : EIATTR_KPARAM_INFO
	.align		4
.L_10:
        /*0008*/ 	.byte	0x04, 0x17
        /*000a*/ 	.short	(.L_12 - .L_11)
.L_11:
        /*000c*/ 	.word	0x00000000
        /*0010*/ 	.short	0x0008
        /*0012*/ 	.short	0x003c
        /*0014*/ 	.byte	0x00, 0xf0, 0x11, 0x00


	//----- nvinfo : EIATTR_KPARAM_INFO
	.align		4
.L_12:
        /*0018*/ 	.byte	0x04, 0x17
        /*001a*/ 	.short	(.L_14 - .L_13)
.L_13:
        /*001c*/ 	.word	0x00000000
        /*0020*/ 	.short	0x0007
        /*0022*/ 	.short	0x0038
        /*0024*/ 	.byte	0x00, 0xf0, 0x11, 0x00


	//----- nvinfo : EIATTR_KPARAM_INFO
	.align		4
.L_14:
        /*0028*/ 	.byte	0x04, 0x17
        /*002a*/ 	.short	(.L_16 - .L_15)
.L_15:
        /*002c*/ 	.word	0x00000000
        /*0030*/ 	.short	0x0006
        /*0032*/ 	.short	0x0030
        /*0034*/ 	.byte	0x00, 0xf4, 0x21, 0x00


	//----- nvinfo : EIATTR_KPARAM_INFO
	.align		4
.L_16:
        /*0038*/ 	.byte	0x04, 0x17
        /*003a*/ 	.short	(.L_18 - .L_17)
.L_17:
        /*003c*/ 	.word	0x00000000
        /*0040*/ 	.short	0x0005
        /*0042*/ 	.short	0x0028
        /*0044*/ 	.byte	0x00, 0xf4, 0x21, 0x00


	//----- nvinfo : EIATTR_KPARAM_INFO
	.align		4
.L_18:
        /*0048*/ 	.byte	0x04, 0x17
        /*004a*/ 	.short	(.L_20 - .L_19)
.L_19:
        /*004c*/ 	.word	0x00000000
        /*0050*/ 	.short	0x0004
        /*0052*/ 	.short	0x0020
        /*0054*/ 	.byte	0x00, 0xf4, 0x21, 0x00


	//----- nvinfo : EIATTR_KPARAM_INFO
	.align		4
.L_20:
        /*0058*/ 	.byte	0x04, 0x17
        /*005a*/ 	.short	(.L_22 - .L_21)
.L_21:
        /*005c*/ 	.word	0x00000000
        /*0060*/ 	.short	0x0003
        /*0062*/ 	.short	0x0018
        /*0064*/ 	.byte	0x00, 0xf4, 0x21, 0x00


	//----- nvinfo : EIATTR_KPARAM_INFO
	.align		4
.L_22:
        /*0068*/ 	.byte	0x04, 0x17
        /*006a*/ 	.short	(.L_24 - .L_23)
.L_23:
        /*006c*/ 	.word	0x00000000
        /*0070*/ 	.short	0x0002
        /*0072*/ 	.short	0x0010
        /*0074*/ 	.byte	0x00, 0xf4, 0x21, 0x00


	//----- nvinfo : EIATTR_KPARAM_INFO
	.align		4
.L_24:
        /*0078*/ 	.byte	0x04, 0x17
        /*007a*/ 	.short	(.L_26 - .L_25)
.L_25:
        /*007c*/ 	.word	0x00000000
        /*0080*/ 	.short	0x0001
        /*0082*/ 	.short	0x0008
        /*0084*/ 	.byte	0x00, 0xf4, 0x21, 0x00


	//----- nvinfo : EIATTR_KPARAM_INFO
	.align		4
.L_26:
        /*0088*/ 	.byte	0x04, 0x17
        /*008a*/ 	.short	(.L_28 - .L_27)
.L_27:
        /*008c*/ 	.word	0x00000000
        /*0090*/ 	.short	0x0000
        /*0092*/ 	.short	0x0000
        /*0094*/ 	.byte	0x00, 0xf4, 0x21, 0x00


	//----- nvinfo : EIATTR_SPARSE_MMA_MASK
	.align		4
.L_28:
        /*0098*/ 	.byte	0x03, 0x50
        /*009a*/ 	.short	0x0000


	//----- nvinfo : EIATTR_MAXREG_COUNT
	.align		4
        /*009c*/ 	.byte	0x03, 0x1b
        /*009e*/ 	.short	0x00ff


	//----- nvinfo : EIATTR_EXIT_INSTR_OFFSETS
	.align		4
        /*00a0*/ 	.byte	0x04, 0x1c
        /*00a2*/ 	.short	(.L_30 - .L_29)


	//   ....[0]....
.L_29:
        /*00a4*/ 	.word	0x00000580


	//   ....[1]....
        /*00a8*/ 	.word	0x000005a0


	//----- nvinfo : EIATTR_REQNTID
	.align		4
.L_30:
        /*00ac*/ 	.byte	0x04, 0x10
        /*00ae*/ 	.short	(.L_32 - .L_31)
.L_31:
        /*00b0*/ 	.word	0x00000080
        /*00b4*/ 	.word	0x00000001
        /*00b8*/ 	.word	0x00000001


	//----- nvinfo : EIATTR_CBANK_PARAM_SIZE
	.align		4
.L_32:
        /*00bc*/ 	.byte	0x03, 0x19
        /*00be*/ 	.short	0x0040


	//----- nvinfo : EIATTR_PARAM_CBANK
	.align		4
        /*00c0*/ 	.byte	0x04, 0x0a
        /*00c2*/ 	.short	(.L_34 - .L_33)
	.align		4
.L_33:
        /*00c4*/ 	.word	index@(.nv.constant0.triton_poi_fused_add_native_layer_norm_1)
        /*00c8*/ 	.short	0x0210
        /*00ca*/ 	.short	0x0040


	//----- nvinfo : EIATTR_SW_WAR
	.align		4
.L_34:
        /*00cc*/ 	.byte	0x04, 0x36
        /*00ce*/ 	.short	(.L_36 - .L_35)
.L_35:
        /*00d0*/ 	.word	0x00000008
.L_36:


//--------------------- .nv.callgraph             --------------------------
	.section	.nv.callgraph,"",@"SHT_CUDA_CALLGRAPH"
	.align	4
	.sectionentsize	8
	.align		4
        /*0000*/ 	.word	0x00000000
	.align		4
        /*0004*/ 	.word	0xffffffff
	.align		4
        /*0008*/ 	.word	0x00000000
	.align		4
        /*000c*/ 	.word	0xfffffffe
	.align		4
        /*0010*/ 	.word	0x00000000
	.align		4
        /*0014*/ 	.word	0xfffffffd
	.align		4
        /*0018*/ 	.word	0x00000000
	.align		4
        /*001c*/ 	.word	0xfffffffc


//--------------------- .nv.constant4             --------------------------
	.section	.nv.constant4,"a",@progbits
	.align	8
	.align		8
.nv.constant4:
        /*0000*/ 	.dword	_$_str


//--------------------- .text.triton_poi_fused_add_native_layer_norm_1 --------------------------
	.section	.text.triton_poi_fused_add_native_layer_norm_1,"ax",@progbits
	.sectionflags	@"SHF_BARRIERS=1"
	.align	128
        .global         triton_poi_fused_add_native_layer_norm_1
        .type           triton_poi_fused_add_native_layer_norm_1,@function
        .size           triton_poi_fused_add_native_layer_norm_1,(.L_x_1 - triton_poi_fused_add_native_layer_norm_1)
        .other          triton_poi_fused_add_native_layer_norm_1,@"STO_CUDA_ENTRY STV_DEFAULT"
triton_poi_fused_add_native_layer_norm_1:
.text.triton_poi_fused_add_native_layer_norm_1:
[----:B------:R-:W0:Y:S01]  /*0000*/  LDC R1, c[0x0][0x28] ;  /* 0x00000a00ff017b82 */ /* 0x000e220000000800 */
[----:B------:R-:W1:Y:S07]  /*0010*/  S2R R13, SR_CTAID.Y ;  /* 0x00000000000d7919 */ /* 0x000e6e0000002600 */
[----:B------:R-:W2:Y:S01]  /*0020*/  LDC.64 R2, c[0x0][0x210] ;  /* 0x00008400ff027b82 */ /* 0x000ea20000000a00 */
[----:B------:R-:W-:Y:S01]  /*0030*/  CS2R R16, SRZ ;  /* 0x0000000000107805 */ /* 0x000fe2000001ff00 */
[----:B------:R-:W-:Y:S01]  /*0040*/  ULDC.64 UR6, c[0x0][0x208] ;  /* 0x0000820000067ab9 */ /* 0x000fe20000000a00 */
[----:B------:R-:W3:Y:S01]  /*0050*/  S2R R10, SR_TID.X ;  /* 0x00000000000a7919 */ /* 0x000ee20000002100 */
[----:B------:R-:W4:Y:S01]  /*0060*/  S2R R21, SR_CTAID.X ;  /* 0x0000000000157919 */ /* 0x000f220000002500 */
[----:B-1----:R-:W-:-:S02]  /*0070*/  IMAD.SHL.U32 R13, R13, 0x40, RZ ;  /* 0x000000400d0d7824 */ /* 0x002fc400078e00ff */
[----:B---3--:R-:W-:Y:S01]  /*0080*/  IMAD.SHL.U32 R0, R10, 0x2, RZ ;  /* 0x000000020a007824 */ /* 0x008fe200078e00ff */
[----:B------:R-:W-:Y:S01]  /*0090*/  SHF.R.U32.HI R7, RZ, 0x5, R10 ;  /* 0x00000005ff077819 */ /* 0x000fe2000001160a */
[----:B----4-:R-:W-:-:S03]  /*00a0*/  IMAD.SHL.U32 R21, R21, 0x4, RZ ;  /* 0x0000000415157824 */ /* 0x010fc600078e00ff */
[----:B------:R-:W-:Y:S02]  /*00b0*/  LOP3.LUT R4, R13, 0x3e, R0, 0xf8, !PT ;  /* 0x0000003e0d047812 */ /* 0x000fe400078ef800 */
[----:B------:R-:W-:Y:S02]  /*00c0*/  SGXT.U32 R7, R7, 0x2 ;  /* 0x000000020707781a */ /* 0x000fe40000000000 */
[----:B------:R-:W-:-:S04]  /*00d0*/  SHF.R.S32.HI R5, RZ, 0x1f, R4 ;  /* 0x0000001fff057819 */ /* 0x000fc80000011404 */
[----:B------:R-:W-:Y:S02]  /*00e0*/  LEA.HI R6, R5, R4, RZ, 0x4 ;  /* 0x0000000405067211 */ /* 0x000fe400078f20ff */
[----:B------:R-:W-:Y:S02]  /*00f0*/  LOP3.LUT R5, R21, R7, RZ, 0xfc, !PT ;  /* 0x0000000715057212 */ /* 0x000fe400078efcff */
[C---:B------:R-:W-:Y:S01]  /*0100*/  LOP3.LUT R9, R6.reuse, 0xfffffff0, RZ, 0xc0, !PT ;  /* 0xfffffff006097812 */ /* 0x040fe200078ec0ff */
[----:B------:R-:W-:Y:S01]  /*0110*/  IMAD.SHL.U32 R6, R6, 0x4, RZ ;  /* 0x0000000406067824 */ /* 0x000fe200078e00ff */
[----:B------:R-:W-:-:S03]  /*0120*/  ISETP.GE.AND P0, PT, R5, 0x4, PT ;  /* 0x000000040500780c */ /* 0x000fc60003f06270 */
[C---:B------:R-:W-:Y:S01]  /*0130*/  IMAD.IADD R8, R4.reuse, 0x1, -R9 ;  /* 0x0000000104087824 */ /* 0x040fe200078e0a09 */
[----:B------:R-:W-:-:S03]  /*0140*/  ISETP.LT.AND P0, PT, R4, 0x40, !P0 ;  /* 0x000000400400780c */ /* 0x000fc60004701270 */
[----:B------:R-:W-:Y:S01]  /*0150*/  IMAD R8, R5, 0x10, R8 ;  /* 0x0000001005087824 */ /* 0x000fe200078e0208 */
[----:B------:R-:W-:-:S05]  /*0160*/  LOP3.LUT R5, R6, 0xffffffc0, RZ, 0xc0, !PT ;  /* 0xffffffc006057812 */ /* 0x000fca00078ec0ff */
[----:B------:R-:W-:-:S04]  /*0170*/  IMAD.IADD R5, R8, 0x1, R5 ;  /* 0x0000000108057824 */ /* 0x000fc800078e0205 */
[----:B--2---:R-:W-:Y:S01]  /*0180*/  IMAD.WIDE R2, R5, 0x4, R2 ;  /* 0x0000000405027825 */ /* 0x004fe200078e0202 */
[----:B------:R-:W1:Y:S04]  /*0190*/  S2UR UR5, SR_CgaCtaId ;  /* 0x00000000000579c3 */ /* 0x000e680000008800 */
[----:B------:R2:W3:Y:S01]  /*01a0*/  @P0 LDG.E.EL.64 R16, desc[UR6][R2.64] ;  /* 0x0000000602100981 */ /* 0x0004e2000c2e1b00 */
[----:B------:R-:W-:Y:S01]  /*01b0*/  SHF.L.U32 R12, R10, 0x3, RZ ;  /* 0x000000030a0c7819 */ /* 0x000fe200000006ff */
[----:B------:R-:W-:Y:S01]  /*01c0*/  UMOV UR4, 0x400 ;  /* 0x0000040000047882 */ /* 0x000fe20000000000 */
[----:B------:R-:W-:Y:S01]  /*01d0*/  SHF.R.U32.HI R6, RZ, 0x1, R10 ;  /* 0x00000001ff067819 */ /* 0x000fe2000001160a */
[----:B------:R-:W4:Y:S01]  /*01e0*/  LDC.64 R4, c[0x0][0x228] ;  /* 0x00008a00ff047b82 */ /* 0x000f220000000a00 */
[----:B------:R-:W-:Y:S01]  /*01f0*/  LOP3.LUT R8, R12, 0xf8, RZ, 0xc0, !PT ;  /* 0x000000f80c087812 */ /* 0x000fe200078ec0ff */
[----:B------:R-:W-:Y:S01]  /*0200*/  IMAD.MOV.U32 R15, RZ, RZ, RZ ;  /* 0x000000ffff0f7224 */ /* 0x000fe200078e00ff */
[----:B------:R-:W-:-:S02]  /*0210*/  LOP3.LUT R7, R7, 0xf8, R12, 0xf8, !PT ;  /* 0x000000f807077812 */ /* 0x000fc400078ef80c */
[----:B------:R-:W-:Y:S02]  /*0220*/  SGXT.U32 R6, R6, 0x6 ;  /* 0x000000060606781a */ /* 0x000fe40000000000 */
[----:B------:R-:W-:Y:S01]  /*0230*/  LOP3.LUT R21, R21, 0x2, R0, 0xf8, !PT ;  /* 0x0000000215157812 */ /* 0x000fe200078ef800 */
[----:B------:R-:W5:Y:S01]  /*0240*/  LDC.64 R10, c[0x0][0x218] ;  /* 0x00008600ff0a7b82 */ /* 0x000f620000000a00 */
[----:B------:R-:W-:Y:S02]  /*0250*/  LOP3.LUT R13, R13, R6, RZ, 0xfc, !PT ;  /* 0x000000060d0d7212 */ /* 0x000fe400078efcff */
[----:B------:R-:W-:Y:S02]  /*0260*/  ISETP.GE.AND P1, PT, R21, 0x4, PT ;  /* 0x000000041500780c */ /* 0x000fe40003f26270 */
[C---:B------:R-:W-:Y:S02]  /*0270*/  ISETP.GE.AND P2, PT, R13.reuse, 0x40, PT ;  /* 0x000000400d00780c */ /* 0x040fe40003f46270 */
[----:B------:R-:W-:Y:S01]  /*0280*/  SHF.R.S32.HI R14, RZ, 0x1f, R13 ;  /* 0x0000001fff0e7819 */ /* 0x000fe2000001140d */
[----:B-1----:R-:W-:Y:S01]  /*0290*/  UPRMT UR4, UR5, 0x654, UR4 ;  /* 0x0000065405047896 */ /* 0x002fe20008000004 */
[----:B--2---:R-:W1:Y:S01]  /*02a0*/  LDC.64 R2, c[0x0][0x238] ;  /* 0x00008e00ff027b82 */ /* 0x004e620000000a00 */
[----:B------:R-:W-:-:S02]  /*02b0*/  ISETP.LT.AND P0, PT, R13, 0x40, !P1 ;  /* 0x000000400d00780c */ /* 0x000fc40004f01270 */
[----:B------:R-:W-:Y:S02]  /*02c0*/  LEA.HI R14, R14, R13, RZ, 0x4 ;  /* 0x0000000d0e0e7211 */ /* 0x000fe400078f20ff */
[----:B------:R-:W-:Y:S02]  /*02d0*/  VIADD R8, R8, UR4 ;  /* 0x0000000408087c36 */ /* 0x000fe40008000000 */
[----:B----4-:R-:W-:Y:S01]  /*02e0*/  IMAD.WIDE R24, R13, 0x4, R4 ;  /* 0x000000040d187825 */ /* 0x010fe200078e0204 */
[----:B------:R-:W-:-:S03]  /*02f0*/  SHF.R.S32.HI R4, RZ, 0x4, R14 ;  /* 0x00000004ff047819 */ /* 0x000fc6000001140e */
[----:B------:R-:W-:Y:S02]  /*0300*/  IMAD R18, R7, 0x4, R8 ;  /* 0x0000000407127824 */ /* 0x000fe400078e0208 */
[----:B------:R-:W2:Y:S08]  /*0310*/  LDC.64 R8, c[0x0][0x220] ;  /* 0x00008800ff087b82 */ /* 0x000eb00000000a00 */
[----:B------:R-:W4:Y:S01]  /*0320*/  LDC.64 R6, c[0x0][0x230] ;  /* 0x00008c00ff067b82 */ /* 0x000f220000000a00 */
[----:B------:R-:W-:Y:S01]  /*0330*/  IMAD R19, R4, 0x4, R21 ;  /* 0x0000000404137824 */ /* 0x000fe200078e0215 */
[----:B------:R-:W-:-:S03]  /*0340*/  CS2R R4, SRZ ;  /* 0x0000000000047805 */ /* 0x000fc6000001ff00 */
[----:B-----5:R-:W-:Y:S01]  /*0350*/  IMAD.WIDE R22, R19, 0x4, R10 ;  /* 0x0000000413167825 */ /* 0x020fe200078e020a */
[----:B------:R-:W-:-:S03]  /*0360*/  HFMA2.MMA R10, -RZ, RZ, 0, 0 ;  /* 0x00000000ff0a7435 */ /* 0x000fc600000001ff */
[----:B--2---:R-:W-:-:S04]  /*0370*/  IMAD.WIDE R8, R13, 0x4, R8 ;  /* 0x000000040d087825 */ /* 0x004fc800078e0208 */
[----:B----4-:R-:W-:-:S04]  /*0380*/  IMAD.WIDE R6, R21, 0x4, R6 ;  /* 0x0000000415067825 */ /* 0x010fc800078e0206 */
[----:B-1----:R-:W-:Y:S01]  /*0390*/  IMAD.WIDE R20, R21, 0x4, R2 ;  /* 0x0000000415147825 */ /* 0x002fe200078e0202 */
[----:B------:R-:W-:Y:S01]  /*03a0*/  CS2R R2, SRZ ;  /* 0x0000000000027805 */ /* 0x000fe2000001ff00 */
[----:B---3--:R-:W-:Y:S04]  /*03b0*/  STS [R18], R16 ;  /* 0x0000001012007388 */ /* 0x008fe80000000800 */
[----:B------:R1:W-:Y:S01]  /*03c0*/  STS [R18+0x14], R17 ;  /* 0x0000141112007388 */ /* 0x0003e20000000800 */
[----:B------:R-:W-:Y:S06]  /*03d0*/  BAR.SYNC.DEFER_BLOCKING 0x0 ;  /* 0x0000000000007b1d */ /* 0x000fec0000010000 */
[----:B------:R-:W2:Y:S04]  /*03e0*/  @!P2 LDG.E.EL R15, desc[UR6][R24.64] ;  /* 0x00000006180fa981 */ /* 0x000ea8000c2e1900 */
[----:B------:R-:W3:Y:S01]  /*03f0*/  @P0 LDG.E.EL.64 R4, desc[UR6][R22.64] ;  /* 0x0000000616040981 */ /* 0x000ee2000c2e1b00 */
[----:B-1----:R-:W-:-:S03]  /*0400*/  CS2R R16, SRZ ;  /* 0x0000000000107805 */ /* 0x002fc6000001ff00 */
[----:B------:R1:W4:Y:S04]  /*0410*/  @!P2 LDG.E.EL R10, desc[UR6][R8.64] ;  /* 0x00000006080aa981 */ /* 0x000328000c2e1900 */
[----:B------:R-:W5:Y:S04]  /*0420*/  @!P1 LDG.E.EL.64 R16, desc[UR6][R6.64] ;  /* 0x0000000606109981 */ /* 0x000f68000c2e1b00 */
[----:B------:R-:W5:Y:S01]  /*0430*/  @!P1 LDG.E.EL.64 R2, desc[UR6][R20.64] ;  /* 0x0000000614029981 */ /* 0x000f62000c2e1b00 */
[----:B------:R-:W-:Y:S01]  /*0440*/  LOP3.LUT R0, R0, 0xfc, RZ, 0xc0, !PT ;  /* 0x000000fc00007812 */ /* 0x000fe200078ec0ff */
[----:B-1----:R-:W1:Y:S01]  /*0450*/  LDC.64 R8, c[0x0][0x240] ;  /* 0x00009000ff087b82 */ /* 0x002e620000000a00 */
[----:B------:R-:W-:-:S02]  /*0460*/  LOP3.LUT R11, R12, 0x3f8, RZ, 0xc0, !PT ;  /* 0x000003f80c0b7812 */ /* 0x000fc400078ec0ff */
[----:B------:R-:W-:Y:S02]  /*0470*/  LOP3.LUT R14, R14, 0xffffff0, RZ, 0xc0, !PT ;  /* 0x0ffffff00e0e7812 */ /* 0x000fe400078ec0ff */
[----:B------:R-:W-:-:S03]  /*0480*/  IADD3 R0, R11, UR4, R0 ;  /* 0x000000040b007c10 */ /* 0x000fc6000fffe000 */
[----:B------:R-:W-:Y:S02]  /*0490*/  IMAD.IADD R14, R13, 0x1, -R14 ;  /* 0x000000010d0e7824 */ /* 0x000fe400078e0a0e */
[----:B------:R-:W3:Y:S02]  /*04a0*/  LDS R11, [R0] ;  /* 0x00000000000b7984 */ /* 0x000ee40000000800 */
[----:B------:R-:W-:Y:S02]  /*04b0*/  IMAD R19, R14, 0x10, R19 ;  /* 0x000000100e137824 */ /* 0x000fe400078e0213 */
[----:B------:R-:W2:Y:S02]  /*04c0*/  LDS R12, [R0+0x4] ;  /* 0x00000400000c7984 */ /* 0x000ea40000000800 */
[----:B-1----:R-:W-:-:S04]  /*04d0*/  IMAD.WIDE R8, R19, 0x4, R8 ;  /* 0x0000000413087825 */ /* 0x002fc800078e0208 */
[----:B--2---:R-:W-:Y:S01]  /*04e0*/  FADD R15, R15, 9.9999997473787516356e-06 ;  /* 0x3727c5ac0f0f7421 */ /* 0x004fe20000000000 */
[----:B---3--:R-:W-:Y:S01]  /*04f0*/  FADD R11, R11, R4 ;  /* 0x000000040b0b7221 */ /* 0x008fe20000000000 */
[----:B0-----:R-:W-:-:S04]  /*0500*/  FADD R5, R12, R5 ;  /* 0x000000050c057221 */ /* 0x001fc80000000000 */
[----:B------:R-:W0:Y:S01]  /*0510*/  MUFU.RSQ R15, R15 ;  /* 0x0000000f000f7308 */ /* 0x000e220000001400 */
[--C-:B----4-:R-:W-:Y:S01]  /*0520*/  FADD R4, R11, -R10.reuse ;  /* 0x8000000a0b047221 */ /* 0x110fe20000000000 */
[----:B------:R-:W-:-:S03]  /*0530*/  FADD R10, R5, -R10 ;  /* 0x8000000a050a7221 */ /* 0x000fc60000000000 */
[C---:B0-----:R-:W-:Y:S01]  /*0540*/  FMUL R5, R15.reuse, R4 ;  /* 0x000000040f057220 */ /* 0x041fe20000400000 */
[----:B------:R-:W-:-:S03]  /*0550*/  FMUL R10, R15, R10 ;  /* 0x0000000a0f0a7220 */ /* 0x000fc60000400000 */
[----:B-----5:R-:W-:Y:S01]  /*0560*/  FFMA R2, R5, R16, R2 ;  /* 0x0000001005027223 */ /* 0x020fe20000000002 */
[----:B------:R-:W-:Y:S01]  /*0570*/  FFMA R3, R10, R17, R3 ;  /* 0x000000110a037223 */ /* 0x000fe20000000003 */
[----:B------:R-:W-:Y:S06]  /*0580*/  @!P0 EXIT ;  /* 0x000000000000894d */ /* 0x000fec0003800000 */
[----:B------:R-:W-:Y:S01]  /*0590*/  STG.E.64 desc[UR6][R8.64], R2 ;  /* 0x0000000208007986 */ /* 0x000fe2000c101b06 */
[----:B------:R-:W-:Y:S05]  /*05a0*/  EXIT ;  /* 0x000000000000794d */ /* 0x000fea0003800000 */
.L_x_0:
[----:B------:R-:W-:-:S00]  /*05b0*/  BRA `(.L_x_0) ;  /* 0xfffffffc00fc7947 */ /* 0x000fc0000383ffff */
[----:B------:R-:W-:-:S00]  /*05c0*/  NOP ;  /* 0x0000000000007918 */ /* 0x000fc00000000000 */
        /* <DEDUP_REMOVED lines=11> */
.L_x_1:


//--------------------- .nv.global.init           --------------------------
	.section	.nv.global.init,"aw",@progbits
.nv.global.init:
	.type		_$_str,@object
	.size		_$_str,(.L_0 - _$_str)
_$_str:
        /*0000*/ 	.byte	0x5f, 0x5f, 0x43, 0x55, 0x44, 0x41, 0x5f, 0x46, 0x54, 0x5a, 0x00
.L_0:


//--------------------- .nv.shared.triton_poi_fused_add_native_layer_norm_1 --------------------------
	.section	.nv.shared.triton_poi_fused_add_native_layer_norm_1,"aw",@nobits
	.sectionflags	@""
	.align	16
	.zero		1024


//--------------------- .nv.constant0.triton_poi_fused_add_native_layer_norm_1 --------------------------
	.section	.nv.constant0.triton_poi_fused_add_native_layer_norm_1,"a",@progbits
	.sectionflags	@""
	.align	4
.nv.constant0.triton_poi_fused_add_native_layer_norm_1:
	.zero		592
